//
// Generated by NVIDIA NVVM Compiler
//
// Compiler Build ID: CL-36424714
// Cuda compilation tools, release 13.0, V13.0.88
// Based on NVVM 20.0.0
//

.version 9.0
.target sm_100
.address_size 64

	// .globl	_Z8sgemm_v1PfS_S_iii
// _ZZ8sgemm_v1PfS_S_iiiE3s_a has been demoted
// _ZZ8sgemm_v1PfS_S_iiiE3s_b has been demoted

.visible .entry _Z8sgemm_v1PfS_S_iii(
	.param .u64 .ptr .align 1 _Z8sgemm_v1PfS_S_iii_param_0,
	.param .u64 .ptr .align 1 _Z8sgemm_v1PfS_S_iii_param_1,
	.param .u64 .ptr .align 1 _Z8sgemm_v1PfS_S_iii_param_2,
	.param .u32 _Z8sgemm_v1PfS_S_iii_param_3,
	.param .u32 _Z8sgemm_v1PfS_S_iii_param_4,
	.param .u32 _Z8sgemm_v1PfS_S_iii_param_5
)
{
	.reg .pred 	%p<5>;
	.reg .b32 	%r<140>;
	.reg .b32 	%f<691>;
	.reg .b64 	%rd<31>;
	// demoted variable
	.shared .align 4 .b8 _ZZ8sgemm_v1PfS_S_iiiE3s_a[8192];
	// demoted variable
	.shared .align 4 .b8 _ZZ8sgemm_v1PfS_S_iiiE3s_b[8192];
	ld.param.u64 	%rd1, [_Z8sgemm_v1PfS_S_iii_param_0];
	ld.param.u64 	%rd2, [_Z8sgemm_v1PfS_S_iii_param_1];
	ld.param.u32 	%r17, [_Z8sgemm_v1PfS_S_iii_param_4];
	ld.param.u32 	%r18, [_Z8sgemm_v1PfS_S_iii_param_5];
	cvta.to.global.u64 	%rd4, %rd2;
	cvta.to.global.u64 	%rd5, %rd1;
	mov.u32 	%r20, %ctaid.x;
	mov.u32 	%r21, %ctaid.y;
	mov.u32 	%r22, %tid.x;
	mov.u32 	%r23, %tid.y;
	mov.u32 	%r24, %ntid.x;
	mad.lo.s32 	%r25, %r23, %r24, %r22;
	shr.u32 	%r26, %r25, 1;
	shl.b32 	%r27, %r25, 2;
	and.b32  	%r28, %r27, 4;
	shr.u32 	%r29, %r25, 5;
	and.b32  	%r30, %r27, 124;
	shl.b32 	%r31, %r21, 7;
	add.s32 	%r32, %r31, %r26;
	shl.b32 	%r33, %r20, 7;
	or.b32  	%r34, %r30, %r33;
	mad.lo.s32 	%r35, %r18, %r32, %r28;
	mul.wide.s32 	%rd6, %r35, 4;
	add.s64 	%rd7, %rd5, %rd6;
	ld.global.v4.f32 	{%f386, %f387, %f388, %f389}, [%rd7];
	shl.b32 	%r36, %r25, 11;
	and.b32  	%r37, %r36, 2048;
	mov.u32 	%r38, _ZZ8sgemm_v1PfS_S_iiiE3s_a;
	add.s32 	%r39, %r38, %r37;
	shl.b32 	%r40, %r26, 2;
	add.s32 	%r41, %r39, %r40;
	st.shared.f32 	[%r41], %f386;
	st.shared.f32 	[%r41+512], %f387;
	st.shared.f32 	[%r41+1024], %f388;
	st.shared.f32 	[%r41+1536], %f389;
	mad.lo.s32 	%r42, %r17, %r29, %r34;
	shl.b32 	%r43, %r29, 9;
	mov.u32 	%r44, _ZZ8sgemm_v1PfS_S_iiiE3s_b;
	add.s32 	%r45, %r44, %r43;
	shl.b32 	%r46, %r25, 4;
	and.b32  	%r47, %r46, 496;
	add.s32 	%r48, %r45, %r47;
	mul.wide.s32 	%rd8, %r42, 4;
	add.s64 	%rd9, %rd4, %rd8;
	ld.global.v4.f32 	{%f390, %f391, %f392, %f393}, [%rd9];
	st.shared.v4.f32 	[%r48], {%f390, %f391, %f392, %f393};
	bar.sync 	0;
	setp.lt.s32 	%p1, %r18, 9;
	mov.b32 	%r137, 0;
	mov.f32 	%f627, 0f00000000;
	mov.f32 	%f628, %f627;
	mov.f32 	%f629, %f627;
	mov.f32 	%f630, %f627;
	mov.f32 	%f631, %f627;
	mov.f32 	%f632, %f627;
	mov.f32 	%f633, %f627;
	mov.f32 	%f634, %f627;
	mov.f32 	%f635, %f627;
	mov.f32 	%f636, %f627;
	mov.f32 	%f637, %f627;
	mov.f32 	%f638, %f627;
	mov.f32 	%f639, %f627;
	mov.f32 	%f640, %f627;
	mov.f32 	%f641, %f627;
	mov.f32 	%f642, %f627;
	mov.f32 	%f643, %f627;
	mov.f32 	%f644, %f627;
	mov.f32 	%f645, %f627;
	mov.f32 	%f646, %f627;
	mov.f32 	%f647, %f627;
	mov.f32 	%f648, %f627;
	mov.f32 	%f649, %f627;
	mov.f32 	%f650, %f627;
	mov.f32 	%f651, %f627;
	mov.f32 	%f652, %f627;
	mov.f32 	%f653, %f627;
	mov.f32 	%f654, %f627;
	mov.f32 	%f655, %f627;
	mov.f32 	%f656, %f627;
	mov.f32 	%f657, %f627;
	mov.f32 	%f658, %f627;
	mov.f32 	%f659, %f627;
	mov.f32 	%f660, %f627;
	mov.f32 	%f661, %f627;
	mov.f32 	%f662, %f627;
	mov.f32 	%f663, %f627;
	mov.f32 	%f664, %f627;
	mov.f32 	%f665, %f627;
	mov.f32 	%f666, %f627;
	mov.f32 	%f667, %f627;
	mov.f32 	%f668, %f627;
	mov.f32 	%f669, %f627;
	mov.f32 	%f670, %f627;
	mov.f32 	%f671, %f627;
	mov.f32 	%f672, %f627;
	mov.f32 	%f673, %f627;
	mov.f32 	%f674, %f627;
	mov.f32 	%f675, %f627;
	mov.f32 	%f676, %f627;
	mov.f32 	%f677, %f627;
	mov.f32 	%f678, %f627;
	mov.f32 	%f679, %f627;
	mov.f32 	%f680, %f627;
	mov.f32 	%f681, %f627;
	mov.f32 	%f682, %f627;
	mov.f32 	%f683, %f627;
	mov.f32 	%f684, %f627;
	mov.f32 	%f685, %f627;
	mov.f32 	%f686, %f627;
	mov.f32 	%f687, %f627;
	mov.f32 	%f688, %f627;
	mov.f32 	%f689, %f627;
	mov.f32 	%f690, %f627;
	@%p1 bra 	$L__BB0_6;
	mov.b32 	%r134, 1;
	mov.f32 	%f627, 0f00000000;
$L__BB0_2:
	shl.b32 	%r51, %r134, 12;
	not.b32 	%r52, %r51;
	and.b32  	%r53, %r52, 4096;
	mov.u32 	%r54, %tid.x;
	shl.b32 	%r55, %r54, 4;
	mov.u32 	%r56, _ZZ8sgemm_v1PfS_S_iiiE3s_b;
	add.s32 	%r57, %r55, %r56;
	add.s32 	%r58, %r57, %r53;
	add.s32 	%r135, %r58, 256;
	mov.b32 	%r136, 256;
$L__BB0_3:
	mov.u32 	%r59, %tid.y;
	shl.b32 	%r60, %r59, 4;
	mov.u32 	%r61, _ZZ8sgemm_v1PfS_S_iiiE3s_a;
	add.s32 	%r62, %r61, %r60;
	shl.b32 	%r63, %r134, 12;
	not.b32 	%r64, %r63;
	and.b32  	%r65, %r64, 4096;
	add.s32 	%r66, %r62, %r65;
	add.s32 	%r67, %r66, %r136;
	ld.shared.v4.f32 	{%f395, %f396, %f397, %f398}, [%r67+-256];
	ld.shared.v4.f32 	{%f399, %f400, %f401, %f402}, [%r67];
	ld.shared.v4.f32 	{%f403, %f404, %f405, %f406}, [%r135+-256];
	ld.shared.v4.f32 	{%f407, %f408, %f409, %f410}, [%r135];
	fma.rn.f32 	%f690, %f395, %f403, %f690;
	fma.rn.f32 	%f689, %f395, %f404, %f689;
	fma.rn.f32 	%f688, %f395, %f405, %f688;
	fma.rn.f32 	%f687, %f395, %f406, %f687;
	fma.rn.f32 	%f686, %f395, %f407, %f686;
	fma.rn.f32 	%f685, %f395, %f408, %f685;
	fma.rn.f32 	%f684, %f395, %f409, %f684;
	fma.rn.f32 	%f683, %f395, %f410, %f683;
	fma.rn.f32 	%f682, %f396, %f403, %f682;
	fma.rn.f32 	%f681, %f396, %f404, %f681;
	fma.rn.f32 	%f680, %f396, %f405, %f680;
	fma.rn.f32 	%f679, %f396, %f406, %f679;
	fma.rn.f32 	%f678, %f396, %f407, %f678;
	fma.rn.f32 	%f677, %f396, %f408, %f677;
	fma.rn.f32 	%f676, %f396, %f409, %f676;
	fma.rn.f32 	%f675, %f396, %f410, %f675;
	fma.rn.f32 	%f674, %f397, %f403, %f674;
	fma.rn.f32 	%f673, %f397, %f404, %f673;
	fma.rn.f32 	%f672, %f397, %f405, %f672;
	fma.rn.f32 	%f671, %f397, %f406, %f671;
	fma.rn.f32 	%f670, %f397, %f407, %f670;
	fma.rn.f32 	%f669, %f397, %f408, %f669;
	fma.rn.f32 	%f668, %f397, %f409, %f668;
	fma.rn.f32 	%f667, %f397, %f410, %f667;
	fma.rn.f32 	%f666, %f398, %f403, %f666;
	fma.rn.f32 	%f665, %f398, %f404, %f665;
	fma.rn.f32 	%f664, %f398, %f405, %f664;
	fma.rn.f32 	%f663, %f398, %f406, %f663;
	fma.rn.f32 	%f662, %f398, %f407, %f662;
	fma.rn.f32 	%f661, %f398, %f408, %f661;
	fma.rn.f32 	%f660, %f398, %f409, %f660;
	fma.rn.f32 	%f659, %f398, %f410, %f659;
	fma.rn.f32 	%f658, %f399, %f403, %f658;
	fma.rn.f32 	%f657, %f399, %f404, %f657;
	fma.rn.f32 	%f656, %f399, %f405, %f656;
	fma.rn.f32 	%f655, %f399, %f406, %f655;
	fma.rn.f32 	%f654, %f399, %f407, %f654;
	fma.rn.f32 	%f653, %f399, %f408, %f653;
	fma.rn.f32 	%f652, %f399, %f409, %f652;
	fma.rn.f32 	%f651, %f399, %f410, %f651;
	fma.rn.f32 	%f650, %f400, %f403, %f650;
	fma.rn.f32 	%f649, %f400, %f404, %f649;
	fma.rn.f32 	%f648, %f400, %f405, %f648;
	fma.rn.f32 	%f647, %f400, %f406, %f647;
	fma.rn.f32 	%f646, %f400, %f407, %f646;
	fma.rn.f32 	%f645, %f400, %f408, %f645;
	fma.rn.f32 	%f644, %f400, %f409, %f644;
	fma.rn.f32 	%f643, %f400, %f410, %f643;
	fma.rn.f32 	%f642, %f401, %f403, %f642;
	fma.rn.f32 	%f641, %f401, %f404, %f641;
	fma.rn.f32 	%f640, %f401, %f405, %f640;
	fma.rn.f32 	%f639, %f401, %f406, %f639;
	fma.rn.f32 	%f638, %f401, %f407, %f638;
	fma.rn.f32 	%f637, %f401, %f408, %f637;
	fma.rn.f32 	%f636, %f401, %f409, %f636;
	fma.rn.f32 	%f635, %f401, %f410, %f635;
	fma.rn.f32 	%f634, %f402, %f403, %f634;
	fma.rn.f32 	%f633, %f402, %f404, %f633;
	fma.rn.f32 	%f632, %f402, %f405, %f632;
	fma.rn.f32 	%f631, %f402, %f406, %f631;
	fma.rn.f32 	%f630, %f402, %f407, %f630;
	fma.rn.f32 	%f629, %f402, %f408, %f629;
	fma.rn.f32 	%f628, %f402, %f409, %f628;
	fma.rn.f32 	%f627, %f402, %f410, %f627;
	add.s32 	%r136, %r136, 512;
	add.s32 	%r135, %r135, 512;
	setp.ne.s32 	%p2, %r136, 4352;
	@%p2 bra 	$L__BB0_3;
	ld.param.u32 	%r133, [_Z8sgemm_v1PfS_S_iii_param_5];
	ld.param.u32 	%r131, [_Z8sgemm_v1PfS_S_iii_param_4];
	ld.param.u64 	%rd29, [_Z8sgemm_v1PfS_S_iii_param_1];
	ld.param.u64 	%rd28, [_Z8sgemm_v1PfS_S_iii_param_0];
	shl.b32 	%r68, %r134, 3;
	mov.u32 	%r69, %ctaid.y;
	shl.b32 	%r70, %r69, 7;
	mov.u32 	%r71, %ntid.x;
	mov.u32 	%r72, %tid.y;
	mov.u32 	%r73, %tid.x;
	mad.lo.s32 	%r74, %r72, %r71, %r73;
	shr.u32 	%r75, %r74, 1;
	add.s32 	%r76, %r70, %r75;
	shl.b32 	%r77, %r74, 2;
	and.b32  	%r78, %r77, 4;
	mad.lo.s32 	%r79, %r133, %r76, %r78;
	add.s32 	%r80, %r79, %r68;
	cvta.to.global.u64 	%rd10, %rd28;
	mul.wide.s32 	%rd11, %r80, 4;
	add.s64 	%rd12, %rd10, %rd11;
	ld.global.v4.f32 	{%f411, %f412, %f413, %f414}, [%rd12];
	shl.b32 	%r81, %r134, 12;
	and.b32  	%r82, %r81, 4096;
	mov.u32 	%r83, _ZZ8sgemm_v1PfS_S_iiiE3s_a;
	add.s32 	%r84, %r83, %r82;
	shl.b32 	%r85, %r74, 11;
	and.b32  	%r86, %r85, 2048;
	add.s32 	%r87, %r84, %r86;
	shl.b32 	%r88, %r75, 2;
	add.s32 	%r89, %r87, %r88;
	st.shared.f32 	[%r89], %f411;
	st.shared.f32 	[%r89+512], %f412;
	st.shared.f32 	[%r89+1024], %f413;
	st.shared.f32 	[%r89+1536], %f414;
	shr.u32 	%r90, %r74, 5;
	add.s32 	%r91, %r68, %r90;
	and.b32  	%r92, %r77, 124;
	mov.u32 	%r93, %ctaid.x;
	shl.b32 	%r94, %r93, 7;
	or.b32  	%r95, %r92, %r94;
	mad.lo.s32 	%r96, %r91, %r131, %r95;
	shl.b32 	%r97, %r90, 9;
	mov.u32 	%r98, _ZZ8sgemm_v1PfS_S_iiiE3s_b;
	add.s32 	%r99, %r98, %r97;
	shl.b32 	%r100, %r74, 4;
	and.b32  	%r101, %r100, 496;
	add.s32 	%r102, %r99, %r101;
	add.s32 	%r103, %r102, %r82;
	cvta.to.global.u64 	%rd13, %rd29;
	mul.wide.s32 	%rd14, %r96, 4;
	add.s64 	%rd15, %rd13, %rd14;
	ld.global.v4.f32 	{%f415, %f416, %f417, %f418}, [%rd15];
	st.shared.v4.f32 	[%r103], {%f415, %f416, %f417, %f418};
	bar.sync 	0;
	add.s32 	%r134, %r134, 1;
	add.s32 	%r104, %r133, 7;
	shr.u32 	%r8, %r104, 3;
	setp.ne.s32 	%p3, %r134, %r8;
	@%p3 bra 	$L__BB0_2;
	not.b32 	%r105, %r8;
	and.b32  	%r137, %r105, 1;
$L__BB0_6:
	mov.u32 	%r107, %tid.y;
	shl.b32 	%r108, %r107, 4;
	mov.u32 	%r109, %tid.x;
	shl.b32 	%r110, %r109, 4;
	shl.b32 	%r111, %r137, 12;
	add.s32 	%r112, %r111, %r108;
	mov.u32 	%r113, _ZZ8sgemm_v1PfS_S_iiiE3s_a;
	add.s32 	%r11, %r113, %r112;
	add.s32 	%r114, %r111, %r110;
	mov.u32 	%r115, _ZZ8sgemm_v1PfS_S_iiiE3s_b;
	add.s32 	%r116, %r114, %r115;
	add.s32 	%r138, %r116, 256;
	mov.b32 	%r139, 256;
$L__BB0_7:
	add.s32 	%r117, %r11, %r139;
	ld.shared.v4.f32 	{%f419, %f420, %f421, %f422}, [%r117+-256];
	ld.shared.v4.f32 	{%f423, %f424, %f425, %f426}, [%r117];
	ld.shared.v4.f32 	{%f427, %f428, %f429, %f430}, [%r138+-256];
	ld.shared.v4.f32 	{%f431, %f432, %f433, %f434}, [%r138];
	fma.rn.f32 	%f690, %f419, %f427, %f690;
	fma.rn.f32 	%f689, %f419, %f428, %f689;
	fma.rn.f32 	%f688, %f419, %f429, %f688;
	fma.rn.f32 	%f687, %f419, %f430, %f687;
	fma.rn.f32 	%f686, %f419, %f431, %f686;
	fma.rn.f32 	%f685, %f419, %f432, %f685;
	fma.rn.f32 	%f684, %f419, %f433, %f684;
	fma.rn.f32 	%f683, %f419, %f434, %f683;
	fma.rn.f32 	%f682, %f420, %f427, %f682;
	fma.rn.f32 	%f681, %f420, %f428, %f681;
	fma.rn.f32 	%f680, %f420, %f429, %f680;
	fma.rn.f32 	%f679, %f420, %f430, %f679;
	fma.rn.f32 	%f678, %f420, %f431, %f678;
	fma.rn.f32 	%f677, %f420, %f432, %f677;
	fma.rn.f32 	%f676, %f420, %f433, %f676;
	fma.rn.f32 	%f675, %f420, %f434, %f675;
	fma.rn.f32 	%f674, %f421, %f427, %f674;
	fma.rn.f32 	%f673, %f421, %f428, %f673;
	fma.rn.f32 	%f672, %f421, %f429, %f672;
	fma.rn.f32 	%f671, %f421, %f430, %f671;
	fma.rn.f32 	%f670, %f421, %f431, %f670;
	fma.rn.f32 	%f669, %f421, %f432, %f669;
	fma.rn.f32 	%f668, %f421, %f433, %f668;
	fma.rn.f32 	%f667, %f421, %f434, %f667;
	fma.rn.f32 	%f666, %f422, %f427, %f666;
	fma.rn.f32 	%f665, %f422, %f428, %f665;
	fma.rn.f32 	%f664, %f422, %f429, %f664;
	fma.rn.f32 	%f663, %f422, %f430, %f663;
	fma.rn.f32 	%f662, %f422, %f431, %f662;
	fma.rn.f32 	%f661, %f422, %f432, %f661;
	fma.rn.f32 	%f660, %f422, %f433, %f660;
	fma.rn.f32 	%f659, %f422, %f434, %f659;
	fma.rn.f32 	%f658, %f423, %f427, %f658;
	fma.rn.f32 	%f657, %f423, %f428, %f657;
	fma.rn.f32 	%f656, %f423, %f429, %f656;
	fma.rn.f32 	%f655, %f423, %f430, %f655;
	fma.rn.f32 	%f654, %f423, %f431, %f654;
	fma.rn.f32 	%f653, %f423, %f432, %f653;
	fma.rn.f32 	%f652, %f423, %f433, %f652;
	fma.rn.f32 	%f651, %f423, %f434, %f651;
	fma.rn.f32 	%f650, %f424, %f427, %f650;
	fma.rn.f32 	%f649, %f424, %f428, %f649;
	fma.rn.f32 	%f648, %f424, %f429, %f648;
	fma.rn.f32 	%f647, %f424, %f430, %f647;
	fma.rn.f32 	%f646, %f424, %f431, %f646;
	fma.rn.f32 	%f645, %f424, %f432, %f645;
	fma.rn.f32 	%f644, %f424, %f433, %f644;
	fma.rn.f32 	%f643, %f424, %f434, %f643;
	fma.rn.f32 	%f642, %f425, %f427, %f642;
	fma.rn.f32 	%f641, %f425, %f428, %f641;
	fma.rn.f32 	%f640, %f425, %f429, %f640;
	fma.rn.f32 	%f639, %f425, %f430, %f639;
	fma.rn.f32 	%f638, %f425, %f431, %f638;
	fma.rn.f32 	%f637, %f425, %f432, %f637;
	fma.rn.f32 	%f636, %f425, %f433, %f636;
	fma.rn.f32 	%f635, %f425, %f434, %f635;
	fma.rn.f32 	%f634, %f426, %f427, %f634;
	fma.rn.f32 	%f633, %f426, %f428, %f633;
	fma.rn.f32 	%f632, %f426, %f429, %f632;
	fma.rn.f32 	%f631, %f426, %f430, %f631;
	fma.rn.f32 	%f630, %f426, %f431, %f630;
	fma.rn.f32 	%f629, %f426, %f432, %f629;
	fma.rn.f32 	%f628, %f426, %f433, %f628;
	fma.rn.f32 	%f627, %f426, %f434, %f627;
	add.s32 	%r139, %r139, 512;
	add.s32 	%r138, %r138, 512;
	setp.ne.s32 	%p4, %r139, 4352;
	@%p4 bra 	$L__BB0_7;
	ld.param.u32 	%r132, [_Z8sgemm_v1PfS_S_iii_param_4];
	ld.param.u64 	%rd30, [_Z8sgemm_v1PfS_S_iii_param_2];
	mov.u32 	%r118, %tid.x;
	shl.b32 	%r119, %r118, 2;
	mov.u32 	%r120, %tid.y;
	shl.b32 	%r121, %r120, 2;
	cvta.to.global.u64 	%rd16, %rd30;
	bar.sync 	0;
	mov.u32 	%r122, %ctaid.y;
	shl.b32 	%r123, %r122, 7;
	add.s32 	%r124, %r123, %r121;
	mov.u32 	%r125, %ctaid.x;
	shl.b32 	%r126, %r125, 7;
	add.s32 	%r127, %r126, %r119;
	mad.lo.s32 	%r128, %r124, %r132, %r127;
	mul.wide.s32 	%rd17, %r128, 4;
	add.s64 	%rd18, %rd16, %rd17;
	st.global.v4.f32 	[%rd18], {%f690, %f689, %f688, %f687};
	st.global.v4.f32 	[%rd18+256], {%f686, %f685, %f684, %f683};
	mul.wide.s32 	%rd19, %r132, 4;
	add.s64 	%rd20, %rd18, %rd19;
	st.global.v4.f32 	[%rd20], {%f682, %f681, %f680, %f679};
	st.global.v4.f32 	[%rd20+256], {%f678, %f677, %f676, %f675};
	add.s64 	%rd21, %rd20, %rd19;
	st.global.v4.f32 	[%rd21], {%f674, %f673, %f672, %f671};
	st.global.v4.f32 	[%rd21+256], {%f670, %f669, %f668, %f667};
	add.s64 	%rd22, %rd21, %rd19;
	st.global.v4.f32 	[%rd22], {%f666, %f665, %f664, %f663};
	st.global.v4.f32 	[%rd22+256], {%f662, %f661, %f660, %f659};
	add.s32 	%r129, %r124, 64;
	mad.lo.s32 	%r130, %r129, %r132, %r127;
	mul.wide.s32 	%rd23, %r130, 4;
	add.s64 	%rd24, %rd16, %rd23;
	st.global.v4.f32 	[%rd24], {%f658, %f657, %f656, %f655};
	st.global.v4.f32 	[%rd24+256], {%f654, %f653, %f652, %f651};
	add.s64 	%rd25, %rd24, %rd19;
	st.global.v4.f32 	[%rd25], {%f650, %f649, %f648, %f647};
	st.global.v4.f32 	[%rd25+256], {%f646, %f645, %f644, %f643};
	add.s64 	%rd26, %rd25, %rd19;
	st.global.v4.f32 	[%rd26], {%f642, %f641, %f640, %f639};
	st.global.v4.f32 	[%rd26+256], {%f638, %f637, %f636, %f635};
	add.s64 	%rd27, %rd26, %rd19;
	st.global.v4.f32 	[%rd27], {%f634, %f633, %f632, %f631};
	st.global.v4.f32 	[%rd27+256], {%f630, %f629, %f628, %f627};
	ret;

}


// ===== COMPILED SASS (sm_100) =====

	.target	sm_100

	.elftype	@"ET_EXEC"


//--------------------- .note.nv.tkinfo           --------------------------
	.section	.note.nv.tkinfo,"",@"SHT_NOTE"
	.sectionflags	@"SHF_NOTE_NV_TKINFO"
	.tkinfo
        /*0018*/ 	.word	0x00000002
        /*0030*/ 	.string	""
        /*0030*/ 	.string	"ptxas"
        /*0030*/ 	.string	"Cuda compilation tools, release 13.0, V13.0.88"
        /*0030*/ 	.string	"Build cuda_13.0.r13.0/compiler.36424714_0"
        /*0030*/ 	.string	"-arch sm_100 -m 64 "



//--------------------- .note.nv.cuinfo           --------------------------
	.section	.note.nv.cuinfo,"",@"SHT_NOTE"
	.sectionflags	@"SHF_NOTE_NV_CUINFO"
        /*0018*/ 	.short	0x0002
        /*001a*/ 	.short	0x0064
        /*001c*/ 	.short	0x0082
	.zero		2


//--------------------- .nv.info                  --------------------------
	.section	.nv.info,"",@"SHT_CUDA_INFO"
	.align	4


	//----- nvinfo : EIATTR_REGCOUNT
	.align		4
        /*0000*/ 	.byte	0x04, 0x2f
        /*0002*/ 	.short	(.L_1 - .L_0)
	.align		4
.L_0:
        /*0004*/ 	.word	index@(_Z8sgemm_v1PfS_S_iii)
        /*0008*/ 	.word	0x00000067


	//----- nvinfo : EIATTR_FRAME_SIZE
	.align		4
.L_1:
        /*000c*/ 	.byte	0x04, 0x11
        /*000e*/ 	.short	(.L_3 - .L_2)
	.align		4
.L_2:
        /*0010*/ 	.word	index@(_Z8sgemm_v1PfS_S_iii)
        /*0014*/ 	.word	0x00000000


	//----- nvinfo : EIATTR_MIN_STACK_SIZE
	.align		4
.L_3:
        /*0018*/ 	.byte	0x04, 0x12
        /*001a*/ 	.short	(.L_5 - .L_4)
	.align		4
.L_4:
        /*001c*/ 	.word	index@(_Z8sgemm_v1PfS_S_iii)
        /*0020*/ 	.word	0x00000000
.L_5:


//--------------------- .nv.compat                --------------------------
	.section	.nv.compat,"",@"SHT_CUDA_COMPAT_INFO"
	.align	4
        /*0000*/ 	.byte	0x02, 0x09, 0x00, 0x00, 0x02, 0x02, 0x01, 0x00, 0x02, 0x05, 0x05, 0x00, 0x03, 0x07, 0x01, 0x01
        /*0010*/ 	.byte	0x02, 0x03, 0x00, 0x00, 0x02, 0x06, 0x01, 0x00, 0x04, 0x0b, 0x08, 0x00, 0x09, 0x00, 0x00, 0x00
        /*0020*/ 	.byte	0x00, 0x00, 0x00, 0x00


//--------------------- .nv.info._Z8sgemm_v1PfS_S_iii --------------------------
	.section	.nv.info._Z8sgemm_v1PfS_S_iii,"",@"SHT_CUDA_INFO"
	.sectionflags	@""
	.align	4


	//----- nvinfo : EIATTR_CUDA_API_VERSION
	.align		4
        /*0000*/ 	.byte	0x04, 0x37
        /*0002*/ 	.short	(.L_7 - .L_6)
.L_6:
        /*0004*/ 	.word	0x00000082


	//----- nvinfo : EIATTR_KPARAM_INFO
	.align		4
.L_7:
        /*0008*/ 	.byte	0x04, 0x17
        /*000a*/ 	.short	(.L_9 - .L_8)
.L_8:
        /*000c*/ 	.word	0x00000000
        /*0010*/ 	.short	0x0005
        /*0012*/ 	.short	0x0020
        /*0014*/ 	.byte	0x00, 0xf0, 0x11, 0x00


	//----- nvinfo : EIATTR_KPARAM_INFO
	.align		4
.L_9:
        /*0018*/ 	.byte	0x04, 0x17
        /*001a*/ 	.short	(.L_11 - .L_10)
.L_10:
        /*001c*/ 	.word	0x00000000
        /*0020*/ 	.short	0x0004
        /*0022*/ 	.short	0x001c
        /*0024*/ 	.byte	0x00, 0xf0, 0x11, 0x00


	//----- nvinfo : EIATTR_KPARAM_INFO
	.align		4
.L_11:
        /*0028*/ 	.byte	0x04, 0x17
        /*002a*/ 	.short	(.L_13 - .L_12)
.L_12:
        /*002c*/ 	.word	0x00000000
        /*0030*/ 	.short	0x0003
        /*0032*/ 	.short	0x0018
        /*0034*/ 	.byte	0x00, 0xf0, 0x11, 0x00


	//----- nvinfo : EIATTR_KPARAM_INFO
	.align		4
.L_13:
        /*0038*/ 	.byte	0x04, 0x17
        /*003a*/ 	.short	(.L_15 - .L_14)
.L_14:
        /*003c*/ 	.word	0x00000000
        /*0040*/ 	.short	0x0002
        /*0042*/ 	.short	0x0010
        /*0044*/ 	.byte	0x00, 0xf5, 0x21, 0x00


	//----- nvinfo : EIATTR_KPARAM_INFO
	.align		4
.L_15:
        /*0048*/ 	.byte	0x04, 0x17
        /*004a*/ 	.short	(.L_17 - .L_16)
.L_16:
        /*004c*/ 	.word	0x00000000
        /*0050*/ 	.short	0x0001
        /*0052*/ 	.short	0x0008
        /*0054*/ 	.byte	0x00, 0xf5, 0x21, 0x00


	//----- nvinfo : EIATTR_KPARAM_INFO
	.align		4
.L_17:
        /*0058*/ 	.byte	0x04, 0x17
        /*005a*/ 	.short	(.L_19 - .L_18)
.L_18:
        /*005c*/ 	.word	0x00000000
        /*0060*/ 	.short	0x0000
        /*0062*/ 	.short	0x0000
        /*0064*/ 	.byte	0x00, 0xf5, 0x21, 0x00


	//----- nvinfo : EIATTR_SPARSE_MMA_MASK
	.align		4
.L_19:
        /*0068*/ 	.byte	0x03, 0x50
        /*006a*/ 	.short	0x0000


	//----- nvinfo : EIATTR_MAXREG_COUNT
	.align		4
        /*006c*/ 	.byte	0x03, 0x1b
        /*006e*/ 	.short	0x00ff


	//----- nvinfo : EIATTR_NUM_BARRIERS
	.align		4
        /*0070*/ 	.byte	0x02, 0x4c
        /*0072*/ 	.byte	0x01
	.zero		1


	//----- nvinfo : EIATTR_MERCURY_ISA_VERSION
	.align		4
        /*0074*/ 	.byte	0x03, 0x5f
        /*0076*/ 	.short	0x0101


	//----- nvinfo : EIATTR_VRC_CTA_INIT_COUNT
	.align		4
        /*0078*/ 	.byte	0x02, 0x4a
	.zero		1
	.zero		1


	//----- nvinfo : EIATTR_EXIT_INSTR_OFFSETS
	.align		4
        /*007c*/ 	.byte	0x04, 0x1c
        /*007e*/ 	.short	(.L_21 - .L_20)


	//   ....[0]....
.L_20:
        /*0080*/ 	.word	0x00002140


	//----- nvinfo : EIATTR_CBANK_PARAM_SIZE
	.align		4
.L_21:
        /*0084*/ 	.byte	0x03, 0x19
        /*0086*/ 	.short	0x0024


	//----- nvinfo : EIATTR_PARAM_CBANK
	.align		4
        /*0088*/ 	.byte	0x04, 0x0a
        /*008a*/ 	.short	(.L_23 - .L_22)
	.align		4
.L_22:
        /*008c*/ 	.word	index@(.nv.constant0._Z8sgemm_v1PfS_S_iii)
        /*0090*/ 	.short	0x0380
        /*0092*/ 	.short	0x0024


	//----- nvinfo : EIATTR_SW_WAR
	.align		4
.L_23:
        /*0094*/ 	.byte	0x04, 0x36
        /*0096*/ 	.short	(.L_25 - .L_24)
.L_24:
        /*0098*/ 	.word	0x00000008
.L_25:


//--------------------- .nv.callgraph             --------------------------
	.section	.nv.callgraph,"",@"SHT_CUDA_CALLGRAPH"
	.align	4
	.sectionentsize	8
	.align		4
        /*0000*/ 	.word	0x00000000
	.align		4
        /*0004*/ 	.word	0xffffffff
	.align		4
        /*0008*/ 	.word	0x00000000
	.align		4
        /*000c*/ 	.word	0xfffffffe
	.align		4
        /*0010*/ 	.word	0x00000000
	.align		4
        /*0014*/ 	.word	0xfffffffd
	.align		4
        /*0018*/ 	.word	0x00000000
	.align		4
        /*001c*/ 	.word	0xfffffffc


//--------------------- .text._Z8sgemm_v1PfS_S_iii --------------------------
	.section	.text._Z8sgemm_v1PfS_S_iii,"ax",@progbits
	.align	128
        .global         _Z8sgemm_v1PfS_S_iii
        .type           _Z8sgemm_v1PfS_S_iii,@function
        .size           _Z8sgemm_v1PfS_S_iii,(.L_x_5 - _Z8sgemm_v1PfS_S_iii)
        .other          _Z8sgemm_v1PfS_S_iii,@"STO_CUDA_ENTRY STV_DEFAULT"
_Z8sgemm_v1PfS_S_iii:
.text._Z8sgemm_v1PfS_S_iii:
[----:B------:R-:W-:Y:S01]  /*0000*/  LDC R1, c[0x0][0x37c] ;  /* 0x0000df00ff017b82 */ /* 0x000fe20000000800 */
[----:B------:R-:W0:Y:S07]  /*0010*/  S2R R0, SR_TID.X ;  /* 0x0000000000007919 */ /* 0x000e2e0000002100 */
[----:B------:R-:W1:Y:S01]  /*0020*/  S2UR UR6, SR_CTAID.Y ;  /* 0x00000000000679c3 */ /* 0x000e620000002600 */
[----:B------:R-:W0:Y:S01]  /*0030*/  LDCU UR4, c[0x0][0x360] ;  /* 0x00006c00ff0477ac */ /* 0x000e220008000800 */
[----:B------:R-:W0:Y:S01]  /*0040*/  S2R R2, SR_TID.Y ;  /* 0x0000000000027919 */ /* 0x000e220000002200 */
[----:B------:R-:W2:Y:S05]  /*0050*/  LDCU UR10, c[0x0][0x3a0] ;  /* 0x00007400ff0a77ac */ /* 0x000eaa0008000800 */
[----:B------:R-:W3:Y:S01]  /*0060*/  S2UR UR5, SR_CTAID.X ;  /* 0x00000000000579c3 */ /* 0x000ee20000002500 */
[----:B------:R-:W4:Y:S01]  /*0070*/  LDCU UR7, c[0x0][0x39c] ;  /* 0x00007380ff0777ac */ /* 0x000f220008000800 */
[----:B------:R-:W5:Y:S06]  /*0080*/  LDCU.64 UR8, c[0x0][0x358] ;  /* 0x00006b00ff0877ac */ /* 0x000f6c0008000a00 */
[----:B------:R-:W5:Y:S08]  /*0090*/  LDC.64 R4, c[0x0][0x380] ;  /* 0x0000e000ff047b82 */ /* 0x000f700000000a00 */
[----:B------:R-:W5:Y:S01]  /*00a0*/  LDC.64 R6, c[0x0][0x388] ;  /* 0x0000e200ff067b82 */ /* 0x000f620000000a00 */
[----:B-1----:R-:W-:-:S02]  /*00b0*/  MOV R3, UR6 ;  /* 0x0000000600037c02 */ /* 0x002fc40008000f00 */
[----:B----4-:R-:W-:Y:S02]  /*00c0*/  MOV R85, UR7 ;  /* 0x0000000700557c02 */ /* 0x010fe40008000f00 */
[----:B---3--:R-:W-:Y:S01]  /*00d0*/  MOV R84, UR5 ;  /* 0x0000000500547c02 */ /* 0x008fe20008000f00 */
[----:B0-----:R-:W-:-:S05]  /*00e0*/  IMAD R8, R2, UR4, R0 ;  /* 0x0000000402087c24 */ /* 0x001fca000f8e0200 */
[----:B------:R-:W-:Y:S02]  /*00f0*/  SHF.L.U32 R9, R8, 0x2, RZ ;  /* 0x0000000208097819 */ /* 0x000fe400000006ff */
[----:B------:R-:W-:Y:S02]  /*0100*/  SHF.R.U32.HI R10, RZ, 0x1, R8 ;  /* 0x00000001ff0a7819 */ /* 0x000fe40000011608 */
[----:B------:R-:W-:Y:S02]  /*0110*/  LOP3.LUT R11, R9, 0x4, RZ, 0xc0, !PT ;  /* 0x00000004090b7812 */ /* 0x000fe400078ec0ff */
[----:B------:R-:W-:Y:S02]  /*0120*/  LEA R12, R3, R10, 0x7 ;  /* 0x0000000a030c7211 */ /* 0x000fe400078e38ff */
[----:B------:R-:W-:-:S03]  /*0130*/  LOP3.LUT R9, R9, 0x7c, RZ, 0xc0, !PT ;  /* 0x0000007c09097812 */ /* 0x000fc600078ec0ff */
[----:B--2---:R-:W-:Y:S01]  /*0140*/  IMAD R11, R12, UR10, R11 ;  /* 0x0000000a0c0b7c24 */ /* 0x004fe2000f8e020b */
[----:B------:R-:W-:Y:S02]  /*0150*/  SHF.R.U32.HI R12, RZ, 0x5, R8 ;  /* 0x00000005ff0c7819 */ /* 0x000fe40000011608 */
[----:B------:R-:W-:Y:S01]  /*0160*/  LEA R9, R84, R9, 0x7 ;  /* 0x0000000954097211 */ /* 0x000fe200078e38ff */
[----:B-----5:R-:W-:-:S04]  /*0170*/  IMAD.WIDE R4, R11, 0x4, R4 ;  /* 0x000000040b047825 */ /* 0x020fc800078e0204 */
[----:B------:R-:W-:Y:S01]  /*0180*/  IMAD R9, R12, R85, R9 ;  /* 0x000000550c097224 */ /* 0x000fe200078e0209 */
[----:B------:R0:W2:Y:S03]  /*0190*/  LDG.E.128 R16, desc[UR8][R4.64] ;  /* 0x0000000804107981 */ /* 0x0000a6000c1e1d00 */
[----:B------:R-:W-:-:S05]  /*01a0*/  IMAD.WIDE R6, R9, 0x4, R6 ;  /* 0x0000000409067825 */ /* 0x000fca00078e0206 */
[----:B------:R1:W3:Y:S01]  /*01b0*/  LDG.E.128 R24, desc[UR8][R6.64] ;  /* 0x0000000806187981 */ /* 0x0002e2000c1e1d00 */
[----:B------:R-:W4:Y:S01]  /*01c0*/  S2UR UR7, SR_CgaCtaId ;  /* 0x00000000000779c3 */ /* 0x000f220000008800 */
[----:B------:R-:W-:Y:S01]  /*01d0*/  UMOV UR4, 0x400 ;  /* 0x0000040000047882 */ /* 0x000fe20000000000 */
[C---:B------:R-:W-:Y:S01]  /*01e0*/  SHF.L.U32 R9, R8.reuse, 0xb, RZ ;  /* 0x0000000b08097819 */ /* 0x040fe200000006ff */
[----:B------:R-:W-:Y:S01]  /*01f0*/  UIADD3 UR6, UPT, UPT, UR4, 0x2000, URZ ;  /* 0x0000200004067890 */ /* 0x000fe2000fffe0ff */
[----:B------:R-:W-:Y:S01]  /*0200*/  SHF.L.U32 R8, R8, 0x4, RZ ;  /* 0x0000000408087819 */ /* 0x000fe200000006ff */
[----:B------:R-:W-:Y:S01]  /*0210*/  UISETP.GE.AND UP0, UPT, UR10, 0x9, UPT ;  /* 0x000000090a00788c */ /* 0x000fe2000bf06270 */
[----:B------:R-:W-:Y:S02]  /*0220*/  LOP3.LUT R9, R9, 0x800, RZ, 0xc0, !PT ;  /* 0x0000080009097812 */ /* 0x000fe400078ec0ff */
[----:B------:R-:W-:Y:S02]  /*0230*/  CS2R R14, SRZ ;  /* 0x00000000000e7805 */ /* 0x000fe4000001ff00 */
[----:B0-----:R-:W-:-:S02]  /*0240*/  LOP3.LUT R5, R8, 0x1f0, RZ, 0xc0, !PT ;  /* 0x000001f008057812 */ /* 0x001fc400078ec0ff */
[----:B-1----:R-:W-:Y:S02]  /*0250*/  CS2R R6, SRZ ;  /* 0x0000000000067805 */ /* 0x002fe4000001ff00 */
[----:B------:R-:W-:Y:S02]  /*0260*/  CS2R R22, SRZ ;  /* 0x0000000000167805 */ /* 0x000fe4000001ff00 */
[----:B------:R-:W-:Y:S02]  /*0270*/  CS2R R30, SRZ ;  /* 0x00000000001e7805 */ /* 0x000fe4000001ff00 */
[----:B------:R-:W-:Y:S02]  /*0280*/  CS2R R28, SRZ ;  /* 0x00000000001c7805 */ /* 0x000fe4000001ff00 */
[----:B------:R-:W-:Y:S02]  /*0290*/  CS2R R34, SRZ ;  /* 0x0000000000227805 */ /* 0x000fe4000001ff00 */
[----:B------:R-:W-:-:S02]  /*02a0*/  CS2R R32, SRZ ;  /* 0x0000000000207805 */ /* 0x000fc4000001ff00 */
[----:B------:R-:W-:Y:S02]  /*02b0*/  CS2R R38, SRZ ;  /* 0x0000000000267805 */ /* 0x000fe4000001ff00 */
[----:B------:R-:W-:Y:S02]  /*02c0*/  CS2R R36, SRZ ;  /* 0x0000000000247805 */ /* 0x000fe4000001ff00 */
[----:B------:R-:W-:Y:S02]  /*02d0*/  CS2R R42, SRZ ;  /* 0x00000000002a7805 */ /* 0x000fe4000001ff00 */
[----:B------:R-:W-:Y:S02]  /*02e0*/  CS2R R40, SRZ ;  /* 0x0000000000287805 */ /* 0x000fe4000001ff00 */
[----:B------:R-:W-:Y:S02]  /*02f0*/  CS2R R46, SRZ ;  /* 0x00000000002e7805 */ /* 0x000fe4000001ff00 */
[----:B------:R-:W-:-:S02]  /*0300*/  CS2R R44, SRZ ;  /* 0x00000000002c7805 */ /* 0x000fc4000001ff00 */
[----:B------:R-:W-:Y:S02]  /*0310*/  CS2R R50, SRZ ;  /* 0x0000000000327805 */ /* 0x000fe4000001ff00 */
[----:B------:R-:W-:Y:S02]  /*0320*/  CS2R R48, SRZ ;  /* 0x0000000000307805 */ /* 0x000fe4000001ff00 */
[----:B------:R-:W-:Y:S01]  /*0330*/  CS2R R54, SRZ ;  /* 0x0000000000367805 */ /* 0x000fe2000001ff00 */
[----:B----4-:R-:W-:Y:S01]  /*0340*/  ULEA UR6, UR7, UR6, 0x18 ;  /* 0x0000000607067291 */ /* 0x010fe2000f8ec0ff */
[----:B------:R-:W-:Y:S01]  /*0350*/  CS2R R52, SRZ ;  /* 0x0000000000347805 */ /* 0x000fe2000001ff00 */
[----:B------:R-:W-:Y:S01]  /*0360*/  ULEA UR5, UR7, UR4, 0x18 ;  /* 0x0000000407057291 */ /* 0x000fe2000f8ec0ff */
[----:B------:R-:W-:Y:S02]  /*0370*/  CS2R R58, SRZ ;  /* 0x00000000003a7805 */ /* 0x000fe4000001ff00 */
[----:B------:R-:W-:-:S02]  /*0380*/  CS2R R56, SRZ ;  /* 0x0000000000387805 */ /* 0x000fc4000001ff00 */
[----:B------:R-:W-:Y:S02]  /*0390*/  CS2R R62, SRZ ;  /* 0x00000000003e7805 */ /* 0x000fe4000001ff00 */
[----:B------:R-:W-:Y:S02]  /*03a0*/  MOV R87, UR6 ;  /* 0x0000000600577c02 */ /* 0x000fe40008000f00 */
[----:B------:R-:W-:Y:S02]  /*03b0*/  CS2R R60, SRZ ;  /* 0x00000000003c7805 */ /* 0x000fe4000001ff00 */
[----:B------:R-:W-:Y:S02]  /*03c0*/  IADD3 R9, PT, PT, R9, UR5, RZ ;  /* 0x0000000509097c10 */ /* 0x000fe4000fffe0ff */
[----:B------:R-:W-:Y:S02]  /*03d0*/  CS2R R66, SRZ ;  /* 0x0000000000427805 */ /* 0x000fe4000001ff00 */
[----:B------:R-:W-:-:S02]  /*03e0*/  LEA R12, R12, R87, 0x9 ;  /* 0x000000570c0c7211 */ /* 0x000fc400078e48ff */
[----:B------:R-:W-:Y:S02]  /*03f0*/  CS2R R64, SRZ ;  /* 0x0000000000407805 */ /* 0x000fe4000001ff00 */
[----:B------:R-:W-:Y:S02]  /*0400*/  LEA R13, R10, R9, 0x2 ;  /* 0x000000090a0d7211 */ /* 0x000fe400078e10ff */
[----:B------:R-:W-:Y:S02]  /*0410*/  CS2R R10, SRZ ;  /* 0x00000000000a7805 */ /* 0x000fe4000001ff00 */
[----:B------:R-:W-:Y:S02]  /*0420*/  IADD3 R20, PT, PT, R12, R5, RZ ;  /* 0x000000050c147210 */ /* 0x000fe40007ffe0ff */
[----:B------:R-:W-:Y:S02]  /*0430*/  CS2R R4, SRZ ;  /* 0x0000000000047805 */ /* 0x000fe4000001ff00 */
[----:B------:R-:W-:Y:S01]  /*0440*/  CS2R R8, SRZ ;  /* 0x0000000000087805 */ /* 0x000fe2000001ff00 */
[----:B------:R-:W-:Y:S01]  /*0450*/  UMOV UR4, URZ ;  /* 0x000000ff00047c82 */ /* 0x000fe20008000000 */
[----:B--2---:R-:W-:Y:S04]  /*0460*/  STS [R13], R16 ;  /* 0x000000100d007388 */ /* 0x004fe80000000800 */
[----:B------:R0:W-:Y:S04]  /*0470*/  STS [R13+0x200], R17 ;  /* 0x000200110d007388 */ /* 0x0001e80000000800 */
[----:B------:R-:W-:Y:S04]  /*0480*/  STS [R13+0x400], R18 ;  /* 0x000400120d007388 */ /* 0x000fe80000000800 */
[----:B------:R1:W-:Y:S01]  /*0490*/  STS [R13+0x600], R19 ;  /* 0x000600130d007388 */ /* 0x0003e20000000800 */
[----:B0-----:R-:W-:-:S03]  /*04a0*/  CS2R R16, SRZ ;  /* 0x0000000000107805 */ /* 0x001fc6000001ff00 */
[----:B---3--:R0:W-:Y:S01]  /*04b0*/  STS.128 [R20], R24 ;  /* 0x0000001814007388 */ /* 0x0081e20000000c00 */
[----:B-1----:R-:W-:Y:S02]  /*04c0*/  CS2R R12, SRZ ;  /* 0x00000000000c7805 */ /* 0x002fe4000001ff00 */
[----:B------:R-:W-:Y:S02]  /*04d0*/  CS2R R18, SRZ ;  /* 0x0000000000127805 */ /* 0x000fe4000001ff00 */
[----:B0-----:R-:W-:Y:S02]  /*04e0*/  CS2R R20, SRZ ;  /* 0x0000000000147805 */ /* 0x001fe4000001ff00 */
[----:B------:R-:W-:Y:S02]  /*04f0*/  CS2R R26, SRZ ;  /* 0x00000000001a7805 */ /* 0x000fe4000001ff00 */
[----:B------:R-:W-:Y:S01]  /*0500*/  CS2R R24, SRZ ;  /* 0x0000000000187805 */ /* 0x000fe2000001ff00 */
[----:B------:R-:W-:Y:S06]  /*0510*/  BAR.SYNC.DEFER_BLOCKING 0x0 ;  /* 0x0000000000007b1d */ /* 0x000fec0000010000 */
[----:B------:R-:W-:Y:S05]  /*0520*/  BRA.U !UP0, `(.L_x_0) ;  /* 0x0000000908187547 */ /* 0x000fea000b800000 */
[----:B------:R-:W-:Y:S01]  /*0530*/  HFMA2 R86, -RZ, RZ, 0, 5.9604644775390625e-08 ;  /* 0x00000001ff567431 */ /* 0x000fe200000001ff */
[----:B------:R-:W-:-:S07]  /*0540*/  MOV R7, RZ ;  /* 0x000000ff00077202 */ /* 0x000fce0000000f00 */
.L_x_2:
[----:B0-----:R-:W0:Y:S01]  /*0550*/  S2UR UR6, SR_CgaCtaId ;  /* 0x00000000000679c3 */ /* 0x001e220000008800 */
[----:B------:R-:W1:Y:S01]  /*0560*/  S2R R2, SR_TID.Y ;  /* 0x0000000000027919 */ /* 0x000e620000002200 */
[----:B------:R-:W-:Y:S01]  /*0570*/  UMOV UR5, 0x400 ;  /* 0x0000040000057882 */ /* 0x000fe20000000000 */
[----:B------:R-:W-:Y:S01]  /*0580*/  SHF.L.U32 R3, R86, 0xc, RZ ;  /* 0x0000000c56037819 */ /* 0x000fe200000006ff */
[----:B------:R-:W-:Y:S01]  /*0590*/  UIADD3 UR4, UPT, UPT, UR5, 0x2000, URZ ;  /* 0x0000200005047890 */ /* 0x000fe2000fffe0ff */
[----:B------:R-:W2:Y:S02]  /*05a0*/  S2R R0, SR_TID.X ;  /* 0x0000000000007919 */ /* 0x000ea40000002100 */
[----:B------:R-:W-:Y:S01]  /*05b0*/  LOP3.LUT R3, R3, 0x1000, RZ, 0xc, !PT ;  /* 0x0000100003037812 */ /* 0x000fe200078e0cff */
[----:B0-----:R-:W-:Y:S02]  /*05c0*/  ULEA UR4, UR6, UR4, 0x18 ;  /* 0x0000000406047291 */ /* 0x001fe4000f8ec0ff */
[----:B------:R-:W-:-:S04]  /*05d0*/  ULEA UR5, UR6, UR5, 0x18 ;  /* 0x0000000506057291 */ /* 0x000fc8000f8ec0ff */
[----:B------:R-:W-:Y:S01]  /*05e0*/  MOV R87, UR4 ;  /* 0x0000000400577c02 */ /* 0x000fe20008000f00 */
[----:B------:R-:W-:Y:S01]  /*05f0*/  UMOV UR4, 0x100 ;  /* 0x0000010000047882 */ /* 0x000fe20000000000 */
[----:B-1----:R-:W-:Y:S02]  /*0600*/  LEA R70, R2, UR5, 0x4 ;  /* 0x0000000502467c11 */ /* 0x002fe4000f8e20ff */
[----:B--2---:R-:W-:Y:S02]  /*0610*/  LEA R68, R0, R87, 0x4 ;  /* 0x0000005700447211 */ /* 0x004fe400078e20ff */
[----:B------:R-:W-:Y:S02]  /*0620*/  IADD3 R84, PT, PT, R3, R70, RZ ;  /* 0x0000004603547210 */ /* 0x000fe40007ffe0ff */
[----:B------:R-:W-:-:S07]  /*0630*/  IADD3 R3, PT, PT, R68, 0x100, R3 ;  /* 0x0000010044037810 */ /* 0x000fce0007ffe003 */
.L_x_1:
[----:B------:R-:W-:Y:S04]  /*0640*/  LDS.128 R68, [R84+UR4+-0x100] ;  /* 0xffff000454447984 */ /* 0x000fe80008000c00 */
[----:B------:R-:W0:Y:S04]  /*0650*/  LDS.128 R72, [R3+-0x100] ;  /* 0xffff000003487984 */ /* 0x000e280000000c00 */
[----:B------:R1:W2:Y:S04]  /*0660*/  LDS.128 R76, [R3] ;  /* 0x00000000034c7984 */ /* 0x0002a80000000c00 */
[----:B------:R-:W3:Y:S01]  /*0670*/  LDS.128 R80, [R84+UR4] ;  /* 0x0000000454507984 */ /* 0x000ee20008000c00 */
[----:B------:R-:W-:Y:S01]  /*0680*/  UIADD3 UR4, UPT, UPT, UR4, 0x200, URZ ;  /* 0x0000020004047890 */ /* 0x000fe2000fffe0ff */
[----:B-1----:R-:W-:-:S03]  /*0690*/  IADD3 R3, PT, PT, R3, 0x200, RZ ;  /* 0x0000020003037810 */ /* 0x002fc60007ffe0ff */
[----:B------:R-:W-:Y:S01]  /*06a0*/  UISETP.NE.AND UP0, UPT, UR4, 0x1100, UPT ;  /* 0x000011000400788c */ /* 0x000fe2000bf05270 */
[C---:B0-----:R-:W-:Y:S01]  /*06b0*/  FFMA R64, R68.reuse, R72, R64 ;  /* 0x0000004844407223 */ /* 0x041fe20000000040 */
[C---:B------:R-:W-:Y:S01]  /*06c0*/  FFMA R65, R68.reuse, R73, R65 ;  /* 0x0000004944417223 */ /* 0x040fe20000000041 */
[C---:B------:R-:W-:Y:S01]  /*06d0*/  FFMA R66, R68.reuse, R74, R66 ;  /* 0x0000004a44427223 */ /* 0x040fe20000000042 */
[C---:B------:R-:W-:Y:S01]  /*06e0*/  FFMA R67, R68.reuse, R75, R67 ;  /* 0x0000004b44437223 */ /* 0x040fe20000000043 */
[C---:B--2---:R-:W-:Y:S01]  /*06f0*/  FFMA R60, R68.reuse, R76, R60 ;  /* 0x0000004c443c7223 */ /* 0x044fe2000000003c */
[C---:B------:R-:W-:Y:S01]  /*0700*/  FFMA R61, R68.reuse, R77, R61 ;  /* 0x0000004d443d7223 */ /* 0x040fe2000000003d */
[C---:B------:R-:W-:Y:S01]  /*0710*/  FFMA R62, R68.reuse, R78, R62 ;  /* 0x0000004e443e7223 */ /* 0x040fe2000000003e */
[----:B------:R-:W-:Y:S01]  /*0720*/  FFMA R63, R68, R79, R63 ;  /* 0x0000004f443f7223 */ /* 0x000fe2000000003f */
[C---:B------:R-:W-:Y:S01]  /*0730*/  FFMA R56, R69.reuse, R72, R56 ;  /* 0x0000004845387223 */ /* 0x040fe20000000038 */
[C---:B------:R-:W-:Y:S01]  /*0740*/  FFMA R57, R69.reuse, R73, R57 ;  /* 0x0000004945397223 */ /* 0x040fe20000000039 */
[C---:B------:R-:W-:Y:S01]  /*0750*/  FFMA R58, R69.reuse, R74, R58 ;  /* 0x0000004a453a7223 */ /* 0x040fe2000000003a */
[C---:B------:R-:W-:Y:S01]  /*0760*/  FFMA R59, R69.reuse, R75, R59 ;  /* 0x0000004b453b7223 */ /* 0x040fe2000000003b */
[C---:B------:R-:W-:Y:S01]  /*0770*/  FFMA R52, R69.reuse, R76, R52 ;  /* 0x0000004c45347223 */ /* 0x040fe20000000034 */
        /* <DEDUP_REMOVED lines=19> */
[C---:B---3--:R-:W-:Y:S01]  /*08b0*/  FFMA R32, R80.reuse, R72, R32 ;  /* 0x0000004850207223 */ /* 0x048fe20000000020 */
        /* <DEDUP_REMOVED lines=31> */
[----:B------:R-:W-:Y:S06]  /*0ab0*/  BRA.U UP0, `(.L_x_1) ;  /* 0xfffffff900e07547 */ /* 0x000fec000b83ffff */
[----:B------:R-:W0:Y:S01]  /*0ac0*/  S2R R3, SR_CTAID.Y ;  /* 0x0000000000037919 */ /* 0x000e220000002600 */
[----:B------:R-:W1:Y:S01]  /*0ad0*/  LDCU UR6, c[0x0][0x360] ;  /* 0x00006c00ff0677ac */ /* 0x000e620008000800 */
[----:B------:R-:W2:Y:S01]  /*0ae0*/  LDC R85, c[0x0][0x39c] ;  /* 0x0000e700ff557b82 */ /* 0x000ea20000000800 */
[----:B------:R-:W3:Y:S01]  /*0af0*/  S2R R84, SR_CTAID.X ;  /* 0x0000000000547919 */ /* 0x000ee20000002500 */
[----:B------:R-:W4:Y:S06]  /*0b00*/  LDCU UR4, c[0x0][0x3a0] ;  /* 0x00007400ff0477ac */ /* 0x000f2c0008000800 */
[----:B------:R-:W5:Y:S08]  /*0b10*/  LDC.64 R70, c[0x0][0x380] ;  /* 0x0000e000ff467b82 */ /* 0x000f700000000a00 */
[----:B------:R-:W5:Y:S01]  /*0b20*/  LDC.64 R68, c[0x0][0x388] ;  /* 0x0000e200ff447b82 */ /* 0x000f620000000a00 */
[----:B-1----:R-:W-:-:S05]  /*0b30*/  IMAD R77, R2, UR6, R0 ;  /* 0x00000006024d7c24 */ /* 0x002fca000f8e0200 */
[--C-:B------:R-:W-:Y:S02]  /*0b40*/  SHF.R.U32.HI R76, RZ, 0x1, R77.reuse ;  /* 0x00000001ff4c7819 */ /* 0x100fe4000001164d */
[----:B------:R-:W-:Y:S02]  /*0b50*/  SHF.L.U32 R73, R77, 0x2, RZ ;  /* 0x000000024d497819 */ /* 0x000fe400000006ff */
[----:B------:R-:W-:Y:S02]  /*0b60*/  SHF.R.U32.HI R78, RZ, 0x5, R77 ;  /* 0x00000005ff4e7819 */ /* 0x000fe4000001164d */
[----:B------:R-:W-:Y:S02]  /*0b70*/  LOP3.LUT R75, R73, 0x4, RZ, 0xc0, !PT ;  /* 0x00000004494b7812 */ /* 0x000fe400078ec0ff */
[----:B0-----:R-:W-:Y:S02]  /*0b80*/  LEA R72, R3, R76, 0x7 ;  /* 0x0000004c03487211 */ /* 0x001fe400078e38ff */
[----:B------:R-:W-:-:S03]  /*0b90*/  LOP3.LUT R73, R73, 0x7c, RZ, 0xc0, !PT ;  /* 0x0000007c49497812 */ /* 0x000fc600078ec0ff */
[----:B----4-:R-:W-:Y:S01]  /*0ba0*/  IMAD R75, R72, UR4, R75 ;  /* 0x00000004484b7c24 */ /* 0x010fe2000f8e024b */
[----:B------:R-:W-:Y:S02]  /*0bb0*/  LEA R72, R86, R78, 0x3 ;  /* 0x0000004e56487211 */ /* 0x000fe400078e18ff */
[----:B---3--:R-:W-:Y:S02]  /*0bc0*/  LEA R73, R84, R73, 0x7 ;  /* 0x0000004954497211 */ /* 0x008fe400078e38ff */
[----:B------:R-:W-:-:S03]  /*0bd0*/  LEA R75, R86, R75, 0x3 ;  /* 0x0000004b564b7211 */ /* 0x000fc600078e18ff */
[----:B--2---:R-:W-:Y:S02]  /*0be0*/  IMAD R73, R72, R85, R73 ;  /* 0x0000005548497224 */ /* 0x004fe400078e0249 */
[----:B-----5:R-:W-:-:S04]  /*0bf0*/  IMAD.WIDE R70, R75, 0x4, R70 ;  /* 0x000000044b467825 */ /* 0x020fc800078e0246 */
[----:B------:R-:W-:Y:S02]  /*0c00*/  IMAD.WIDE R72, R73, 0x4, R68 ;  /* 0x0000000449487825 */ /* 0x000fe400078e0244 */
[----:B------:R-:W2:Y:S04]  /*0c10*/  LDG.E.128 R68, desc[UR8][R70.64] ;  /* 0x0000000846447981 */ /* 0x000ea8000c1e1d00 */
[----:B------:R-:W3:Y:S01]  /*0c20*/  LDG.E.128 R72, desc[UR8][R72.64] ;  /* 0x0000000848487981 */ /* 0x000ee2000c1e1d00 */
[----:B------:R-:W-:Y:S01]  /*0c30*/  UIADD3 UR4, UPT, UPT, UR4, 0x7, URZ ;  /* 0x0000000704047890 */ /* 0x000fe2000fffe0ff */
[C---:B------:R-:W-:Y:S02]  /*0c40*/  SHF.L.U32 R79, R86.reuse, 0xc, RZ ;  /* 0x0000000c564f7819 */ /* 0x040fe400000006ff */
[----:B------:R-:W-:Y:S01]  /*0c50*/  SHF.L.U32 R80, R77, 0xb, RZ ;  /* 0x0000000b4d507819 */ /* 0x000fe200000006ff */
[----:B------:R-:W-:Y:S01]  /*0c60*/  USHF.R.U32.HI UR4, URZ, 0x3, UR4 ;  /* 0x00000003ff047899 */ /* 0x000fe20008011604 */
[----:B------:R-:W-:-:S02]  /*0c70*/  IADD3 R86, PT, PT, R86, 0x1, RZ ;  /* 0x0000000156567810 */ /* 0x000fc40007ffe0ff */
[----:B------:R-:W-:Y:S02]  /*0c80*/  LOP3.LUT R79, R79, 0x1000, RZ, 0xc0, !PT ;  /* 0x000010004f4f7812 */ /* 0x000fe400078ec0ff */
[----:B------:R-:W-:Y:S02]  /*0c90*/  LOP3.LUT R80, R80, 0x800, RZ, 0xc0, !PT ;  /* 0x0000080050507812 */ /* 0x000fe400078ec0ff */
[----:B------:R-:W-:Y:S02]  /*0ca0*/  SHF.L.U32 R77, R77, 0x4, RZ ;  /* 0x000000044d4d7819 */ /* 0x000fe400000006ff */
[----:B------:R-:W-:Y:S02]  /*0cb0*/  ISETP.NE.AND P0, PT, R86, UR4, PT ;  /* 0x0000000456007c0c */ /* 0x000fe4000bf05270 */
[----:B------:R-:W-:Y:S02]  /*0cc0*/  IADD3 R81, PT, PT, R80, UR5, R79 ;  /* 0x0000000550517c10 */ /* 0x000fe4000fffe04f */
[----:B------:R-:W-:-:S02]  /*0cd0*/  LOP3.LUT R77, R77, 0x1f0, RZ, 0xc0, !PT ;  /* 0x000001f04d4d7812 */ /* 0x000fc400078ec0ff */
[----:B------:R-:W-:Y:S02]  /*0ce0*/  LEA R78, R78, R87, 0x9 ;  /* 0x000000574e4e7211 */ /* 0x000fe400078e48ff */
[----:B------:R-:W-:Y:S02]  /*0cf0*/  LEA R81, R76, R81, 0x2 ;  /* 0x000000514c517211 */ /* 0x000fe400078e10ff */
[----:B------:R-:W-:-:S03]  /*0d00*/  IADD3 R77, PT, PT, R79, R78, R77 ;  /* 0x0000004e4f4d7210 */ /* 0x000fc60007ffe04d */
[----:B--2---:R0:W-:Y:S04]  /*0d10*/  STS [R81], R68 ;  /* 0x0000004451007388 */ /* 0x0041e80000000800 */
[----:B------:R0:W-:Y:S04]  /*0d20*/  STS [R81+0x200], R69 ;  /* 0x0002004551007388 */ /* 0x0001e80000000800 */
[----:B------:R0:W-:Y:S04]  /*0d30*/  STS [R81+0x400], R70 ;  /* 0x0004004651007388 */ /* 0x0001e80000000800 */
[----:B------:R0:W-:Y:S04]  /*0d40*/  STS [R81+0x600], R71 ;  /* 0x0006004751007388 */ /* 0x0001e80000000800 */
[----:B---3--:R0:W-:Y:S01]  /*0d50*/  STS.128 [R77], R72 ;  /* 0x000000484d007388 */ /* 0x0081e20000000c00 */
[----:B------:R-:W-:Y:S06]  /*0d60*/  BAR.SYNC.DEFER_BLOCKING 0x0 ;  /* 0x0000000000007b1d */ /* 0x000fec0000010000 */
[----:B------:R-:W-:Y:S05]  /*0d70*/  @P0 BRA `(.L_x_2) ;  /* 0xfffffff400f40947 */ /* 0x000fea000383ffff */
[----:B------:R-:W-:-:S12]  /*0d80*/  ULOP3.LUT UR4, UR4, 0x1, URZ, 0xc, !UPT ;  /* 0x0000000104047892 */ /* 0x000fd8000f8e0cff */
.L_x_0:
[----:B------:R-:W-:-:S06]  /*0d90*/  USHF.L.U32 UR4, UR4, 0xc, URZ ;  /* 0x0000000c04047899 */ /* 0x000fcc00080006ff */
[----:B0-----:R-:W-:Y:S02]  /*0da0*/  LEA R68, R0, UR4, 0x4 ;  /* 0x0000000400447c11 */ /* 0x001fe4000f8e20ff */
[----:B------:R-:W-:Y:S01]  /*0db0*/  LEA R86, R2, UR4, 0x4 ;  /* 0x0000000402567c11 */ /* 0x000fe2000f8e20ff */
[----:B------:R-:W-:Y:S01]  /*0dc0*/  UMOV UR4, 0x100 ;  /* 0x0000010000047882 */ /* 0x000fe20000000000 */
[----:B------:R-:W-:Y:S02]  /*0dd0*/  IADD3 R87, PT, PT, R68, 0x100, R87 ;  /* 0x0000010044577810 */ /* 0x000fe40007ffe057 */
[----:B------:R-:W-:-:S07]  /*0de0*/  IADD3 R86, PT, PT, R86, UR5, RZ ;  /* 0x0000000556567c10 */ /* 0x000fce000fffe0ff */
.L_x_3:
[----:B------:R-:W-:Y:S04]  /*0df0*/  LDS.128 R68, [R86+UR4+-0x100] ;  /* 0xffff000456447984 */ /* 0x000fe80008000c00 */
[----:B------:R-:W0:Y:S04]  /*0e00*/  LDS.128 R72, [R87+-0x100] ;  /* 0xffff000057487984 */ /* 0x000e280000000c00 */
[----:B------:R-:W1:Y:S04]  /*0e10*/  LDS.128 R76, [R87] ;  /* 0x00000000574c7984 */ /* 0x000e680000000c00 */
[----:B------:R-:W2:Y:S01]  /*0e20*/  LDS.128 R80, [R86+UR4] ;  /* 0x0000000456507984 */ /* 0x000ea20008000c00 */
[C---:B0-----:R-:W-:Y:S01]  /*0e30*/  FFMA R64, R68.reuse, R72, R64 ;  /* 0x0000004844407223 */ /* 0x041fe20000000040 */
[C---:B------:R-:W-:Y:S01]  /*0e40*/  FFMA R65, R68.reuse, R73, R65 ;  /* 0x0000004944417223 */ /* 0x040fe20000000041 */
[C---:B------:R-:W-:Y:S01]  /*0e50*/  FFMA R66, R68.reuse, R74, R66 ;  /* 0x0000004a44427223 */ /* 0x040fe20000000042 */
[C---:B------:R-:W-:Y:S01]  /*0e60*/  FFMA R67, R68.reuse, R75, R67 ;  /* 0x0000004b44437223 */ /* 0x040fe20000000043 */
[C---:B-1----:R-:W-:Y:S01]  /*0e70*/  FFMA R60, R68.reuse, R76, R60 ;  /* 0x0000004c443c7223 */ /* 0x042fe2000000003c */
        /* <DEDUP_REMOVED lines=27> */
[C---:B--2---:R-:W-:Y:S01]  /*1030*/  FFMA R32, R80.reuse, R72, R32 ;  /* 0x0000004850207223 */ /* 0x044fe20000000020 */
        /* <DEDUP_REMOVED lines=21> */
[-C--:B------:R-:W-:Y:S01]  /*1190*/  FFMA R81, R81, R79.reuse, R23 ;  /* 0x0000004f51517223 */ /* 0x080fe20000000017 */
[----:B------:R-:W-:Y:S01]  /*11a0*/  FFMA R82, R82, R79, R15 ;  /* 0x0000004f52527223 */ /* 0x000fe2000000000f */
[C---:B------:R-:W-:Y:S01]  /*11b0*/  FFMA R76, R83.reuse, R76, R4 ;  /* 0x0000004c534c7223 */ /* 0x040fe20000000004 */
[C---:B------:R-:W-:Y:S01]  /*11c0*/  FFMA R77, R83.reuse, R77, R5 ;  /* 0x0000004d534d7223 */ /* 0x040fe20000000005 */
[C---:B------:R-:W-:Y:S01]  /*11d0*/  FFMA R78, R83.reuse, R78, R6 ;  /* 0x0000004e534e7223 */ /* 0x040fe20000000006 */
[C---:B------:R-:W-:Y:S01]  /*11e0*/  FFMA R79, R83.reuse, R79, R7 ;  /* 0x0000004f534f7223 */ /* 0x040fe20000000007 */
[----:B------:R-:W-:Y:S01]  /*11f0*/  LDS.128 R16, [R87+0x100] ;  /* 0x0001000057107984 */ /* 0x000fe20000000c00 */
[C---:B------:R-:W-:Y:S01]  /*1200*/  FFMA R8, R83.reuse, R72, R8 ;  /* 0x0000004853087223 */ /* 0x040fe20000000008 */
[C---:B------:R-:W-:Y:S01]  /*1210*/  FFMA R9, R83.reuse, R73, R9 ;  /* 0x0000004953097223 */ /* 0x040fe20000000009 */
[C---:B------:R-:W-:Y:S01]  /*1220*/  FFMA R10, R83.reuse, R74, R10 ;  /* 0x0000004a530a7223 */ /* 0x040fe2000000000a */
[----:B------:R-:W-:Y:S01]  /*1230*/  LDS.128 R20, [R87+0x200] ;  /* 0x0002000057147984 */ /* 0x000fe20000000c00 */
[----:B------:R-:W-:-:S03]  /*1240*/  FFMA R11, R83, R75, R11 ;  /* 0x0000004b530b7223 */ /* 0x000fc6000000000b */
[----:B------:R-:W0:Y:S04]  /*1250*/  LDS.128 R4, [R86+UR4+0x200] ;  /* 0x0002000456047984 */ /* 0x000e280008000c00 */
[----:B------:R-:W1:Y:S01]  /*1260*/  LDS.128 R12, [R86+UR4+0x100] ;  /* 0x00010004560c7984 */ /* 0x000e620008000c00 */
[C---:B0-----:R-:W-:Y:S01]  /*1270*/  FFMA R32, R4.reuse, R16, R32 ;  /* 0x0000001004207223 */ /* 0x041fe20000000020 */
        /* <DEDUP_REMOVED lines=12> */
[----:B------:R-:W-:Y:S01]  /*1340*/  FFMA R92, R6, R22, R92 ;  /* 0x00000016065c7223 */ /* 0x000fe2000000005c */
[C---:B-1----:R-:W-:Y:S01]  /*1350*/  FFMA R64, R12.reuse, R16, R64 ;  /* 0x000000100c407223 */ /* 0x042fe20000000040 */
        /* <DEDUP_REMOVED lines=35> */
[----:B------:R-:W-:Y:S01]  /*1590*/  FFMA R94, R5, R19, R27 ;  /* 0x00000013055e7223 */ /* 0x000fe2000000001b */
[----:B------:R-:W-:Y:S01]  /*15a0*/  FFMA R6, R6, R23, R82 ;  /* 0x0000001706067223 */ /* 0x000fe20000000052 */
[C---:B------:R-:W-:Y:S01]  /*15b0*/  FFMA R8, R7.reuse, R16, R8 ;  /* 0x0000001007087223 */ /* 0x040fe20000000008 */
[C---:B------:R-:W-:Y:S01]  /*15c0*/  FFMA R9, R7.reuse, R17, R9 ;  /* 0x0000001107097223 */ /* 0x040fe20000000009 */
[C---:B------:R-:W-:Y:S01]  /*15d0*/  FFMA R10, R7.reuse, R18, R10 ;  /* 0x00000012070a7223 */ /* 0x040fe2000000000a */
[----:B------:R-:W-:Y:S01]  /*15e0*/  LDS.128 R28, [R86+UR4+0x300] ;  /* 0x00030004561c7984 */ /* 0x000fe20008000c00 */
[----:B------:R-:W-:Y:S01]  /*15f0*/  FFMA R82, R7, R19, R11 ;  /* 0x0000001307527223 */ /* 0x000fe2000000000b */
[C---:B------:R-:W-:Y:S01]  /*1600*/  FFMA R68, R5.reuse, R20, R68 ;  /* 0x0000001405447223 */ /* 0x040fe20000000044 */
[C---:B------:R-:W-:Y:S01]  /*1610*/  FFMA R69, R5.reuse, R21, R69 ;  /* 0x0000001505457223 */ /* 0x040fe20000000045 */
[----:B------:R-:W0:Y:S01]  /*1620*/  LDS.128 R12, [R87+0x300] ;  /* 0x00030000570c7984 */ /* 0x000e220000000c00 */
[C---:B------:R-:W-:Y:S01]  /*1630*/  FFMA R70, R5.reuse, R22, R70 ;  /* 0x0000001605467223 */ /* 0x040fe20000000046 */
[----:B------:R-:W-:Y:S01]  /*1640*/  FFMA R81, R5, R23, R81 ;  /* 0x0000001705517223 */ /* 0x000fe20000000051 */
[C---:B------:R-:W-:Y:S01]  /*1650*/  FFMA R76, R7.reuse, R20, R76 ;  /* 0x00000014074c7223 */ /* 0x040fe2000000004c */
[----:B------:R-:W1:Y:S01]  /*1660*/  LDS.128 R24, [R87+0x400] ;  /* 0x0004000057187984 */ /* 0x000e620000000c00 */
[C---:B------:R-:W-:Y:S01]  /*1670*/  FFMA R77, R7.reuse, R21, R77 ;  /* 0x00000015074d7223 */ /* 0x040fe2000000004d */
[C---:B------:R-:W-:Y:S01]  /*1680*/  FFMA R78, R7.reuse, R22, R78 ;  /* 0x00000016074e7223 */ /* 0x040fe2000000004e */
[----:B------:R-:W-:Y:S01]  /*1690*/  FFMA R79, R7, R23, R79 ;  /* 0x00000017074f7223 */ /* 0x000fe2000000004f */
[----:B------:R-:W2:Y:S01]  /*16a0*/  LDS.128 R16, [R86+UR4+0x400] ;  /* 0x0004000456107984 */ /* 0x000ea20008000c00 */
        /* <DEDUP_REMOVED lines=15> */
[-C--:B------:R-:W-:Y:S01]  /*17a0*/  FFMA R96, R16, R27.reuse, R4 ;  /* 0x0000001b10607223 */ /* 0x080fe20000000004 */
[-C--:B------:R-:W-:Y:S01]  /*17b0*/  FFMA R95, R17, R12.reuse, R75 ;  /* 0x0000000c115f7223 */ /* 0x080fe2000000004b */
[C---:B------:R-:W-:Y:S01]  /*17c0*/  FFMA R97, R18.reuse, R27, R6 ;  /* 0x0000001b12617223 */ /* 0x040fe20000000006 */
[C---:B------:R-:W-:Y:S01]  /*17d0*/  FFMA R98, R19.reuse, R12, R8 ;  /* 0x0000000c13627223 */ /* 0x040fe20000000008 */
[CC--:B------:R-:W-:Y:S01]  /*17e0*/  FFMA R99, R19.reuse, R13.reuse, R9 ;  /* 0x0000000d13637223 */ /* 0x0c0fe20000000009 */
[-C--:B------:R-:W-:Y:S01]  /*17f0*/  FFMA R100, R19, R14.reuse, R10 ;  /* 0x0000000e13647223 */ /* 0x080fe2000000000a */
[C---:B------:R-:W-:Y:S01]  /*1800*/  FFMA R83, R17.reuse, R13, R83 ;  /* 0x0000000d11537223 */ /* 0x040fe20000000053 */
[C---:B------:R-:W-:Y:S01]  /*1810*/  FFMA R93, R17.reuse, R14, R93 ;  /* 0x0000000e115d7223 */ /* 0x040fe2000000005d */
[C---:B------:R-:W-:Y:S01]  /*1820*/  FFMA R94, R17.reuse, R15, R94 ;  /* 0x0000000f115e7223 */ /* 0x040fe2000000005e */
[C---:B------:R-:W-:Y:S01]  /*1830*/  FFMA R75, R17.reuse, R24, R68 ;  /* 0x00000018114b7223 */ /* 0x040fe20000000044 */
[C---:B------:R-:W-:Y:S01]  /*1840*/  FFMA R23, R17.reuse, R25, R69 ;  /* 0x0000001911177223 */ /* 0x040fe20000000045 */
[C---:B------:R-:W-:Y:S01]  /*1850*/  FFMA R16, R17.reuse, R26, R70 ;  /* 0x0000001a11107223 */ /* 0x040fe20000000046 */
[----:B------:R-:W-:Y:S01]  /*1860*/  FFMA R81, R17, R27, R81 ;  /* 0x0000001b11517223 */ /* 0x000fe20000000051 */
[----:B------:R-:W-:Y:S01]  /*1870*/  LDS.128 R36, [R86+UR4+0x500] ;  /* 0x0005000456247984 */ /* 0x000fe20008000c00 */
[-C--:B------:R-:W-:Y:S01]  /*1880*/  FFMA R17, R18, R12.reuse, R71 ;  /* 0x0000000c12117223 */ /* 0x080fe20000000047 */
[C---:B------:R-:W-:Y:S01]  /*1890*/  FFMA R64, R28.reuse, R12, R64 ;  /* 0x0000000c1c407223 */ /* 0x040fe20000000040 */
[C---:B------:R-:W-:Y:S01]  /*18a0*/  FFMA R65, R28.reuse, R13, R65 ;  /* 0x0000000d1c417223 */ /* 0x040fe20000000041 */
[----:B------:R-:W0:Y:S01]  /*18b0*/  LDS.128 R8, [R87+0x500] ;  /* 0x0005000057087984 */ /* 0x000e220000000c00 */
[C---:B------:R-:W-:Y:S01]  /*18c0*/  FFMA R66, R28.reuse, R14, R66 ;  /* 0x0000000e1c427223 */ /* 0x040fe20000000042 */
[C---:B------:R-:W-:Y:S01]  /*18d0*/  FFMA R67, R28.reuse, R15, R67 ;  /* 0x0000000f1c437223 */ /* 0x040fe20000000043 */
[C---:B------:R-:W-:Y:S01]  /*18e0*/  FFMA R60, R28.reuse, R24, R60 ;  /* 0x000000181c3c7223 */ /* 0x040fe2000000003c */
[----:B------:R1:W2:Y:S01]  /*18f0*/  LDS.128 R4, [R87+0x600] ;  /* 0x0006000057047984 */ /* 0x0002a20000000c00 */
[C---:B------:R-:W-:Y:S01]  /*1900*/  FFMA R61, R28.reuse, R25, R61 ;  /* 0x000000191c3d7223 */ /* 0x040fe2000000003d */
[C---:B------:R-:W-:Y:S01]  /*1910*/  FFMA R62, R28.reuse, R26, R62 ;  /* 0x0000001a1c3e7223 */ /* 0x040fe2000000003e */
[----:B------:R-:W-:Y:S01]  /*1920*/  FFMA R63, R28, R27, R63 ;  /* 0x0000001b1c3f7223 */ /* 0x000fe2000000003f */
[----:B------:R-:W3:Y:S01]  /*1930*/  LDS.128 R68, [R86+UR4+0x600] ;  /* 0x0006000456447984 */ /* 0x000ee20008000c00 */
[----:B------:R-:W-:Y:S01]  /*1940*/  UIADD3 UR4, UPT, UPT, UR4, 0x800, URZ ;  /* 0x0000080004047890 */ /* 0x000fe2000fffe0ff */
[C---:B------:R-:W-:Y:S01]  /*1950*/  FFMA R56, R29.reuse, R12, R56 ;  /* 0x0000000c1d387223 */ /* 0x040fe20000000038 */
[C---:B------:R-:W-:Y:S01]  /*1960*/  FFMA R57, R29.reuse, R13, R57 ;  /* 0x0000000d1d397223 */ /* 0x040fe20000000039 */
[C---:B------:R-:W-:Y:S01]  /*1970*/  FFMA R58, R29.reuse, R14, R58 ;  /* 0x0000000e1d3a7223 */ /* 0x040fe2000000003a */
[----:B------:R-:W-:Y:S01]  /*1980*/  UISETP.NE.AND UP0, UPT, UR4, 0x1100, UPT ;  /* 0x000011000400788c */ /* 0x000fe2000bf05270 */
        /* <DEDUP_REMOVED lines=23> */
[----:B------:R-:W-:Y:S01]  /*1b00*/  FFMA R79, R19, R27, R79 ;  /* 0x0000001b134f7223 */ /* 0x000fe2000000004f */
[----:B-1----:R-:W-:Y:S01]  /*1b10*/  IADD3 R87, PT, PT, R87, 0x800, RZ ;  /* 0x0000080057577810 */ /* 0x002fe20007ffe0ff */
        /* <DEDUP_REMOVED lines=30> */
[-C--:B------:R-:W-:Y:S01]  /*1d00*/  FFMA R38, R39, R6.reuse, R20 ;  /* 0x0000000627267223 */ /* 0x080fe20000000014 */
[----:B---3--:R-:W-:Y:S01]  /*1d10*/  FFMA R22, R69, R6, R16 ;  /* 0x0000000645167223 */ /* 0x008fe20000000010 */
[----:B------:R-:W-:Y:S01]  /*1d20*/  FFMA R39, R39, R7, R31 ;  /* 0x0000000727277223 */ /* 0x000fe2000000001f */
[C---:B------:R-:W-:Y:S01]  /*1d30*/  FFMA R21, R69.reuse, R5, R23 ;  /* 0x0000000545157223 */ /* 0x040fe20000000017 */
[-C--:B------:R-:W-:Y:S01]  /*1d40*/  FFMA R16, R70, R8.reuse, R17 ;  /* 0x0000000846107223 */ /* 0x080fe20000000011 */
        /* <DEDUP_REMOVED lines=30> */
[----:B------:R-:W0:Y:S01]  /*1f30*/  LDC.64 R68, c[0x0][0x390] ;  /* 0x0000e400ff447b82 */ /* 0x000e220000000a00 */
[----:B------:R-:W-:Y:S02]  /*1f40*/  LEA R2, R3, R2, 0x5 ;  /* 0x0000000203027211 */ /* 0x000fe400078e28ff */
[----:B------:R-:W-:Y:S02]  /*1f50*/  LEA R70, R84, R0, 0x5 ;  /* 0x0000000054467211 */ /* 0x000fe400078e28ff */
[----:B------:R-:W-:Y:S02]  /*1f60*/  SHF.L.U32 R0, R2, 0x2, RZ ;  /* 0x0000000202007819 */ /* 0x000fe400000006ff */
[----:B------:R-:W-:-:S05]  /*1f70*/  SHF.L.U32 R70, R70, 0x2, RZ ;  /* 0x0000000246467819 */ /* 0x000fca00000006ff */
[C---:B------:R-:W-:Y:S01]  /*1f80*/  IMAD R3, R0.reuse, R85, R70 ;  /* 0x0000005500037224 */ /* 0x040fe200078e0246 */
[----:B------:R-:W-:-:S05]  /*1f90*/  IADD3 R0, PT, PT, R0, 0x40, RZ ;  /* 0x0000004000007810 */ /* 0x000fca0007ffe0ff */
[----:B------:R-:W-:Y:S02]  /*1fa0*/  IMAD R75, R0, R85, R70 ;  /* 0x00000055004b7224 */ /* 0x000fe400078e0246 */
[--C-:B0-----:R-:W-:Y:S01]  /*1fb0*/  IMAD.WIDE R2, R3, 0x4, R68.reuse ;  /* 0x0000000403027825 */ /* 0x101fe200078e0244 */
[----:B------:R-:W-:Y:S03]  /*1fc0*/  BAR.SYNC.DEFER_BLOCKING 0x0 ;  /* 0x0000000000007b1d */ /* 0x000fe60000010000 */
[----:B------:R-:W-:-:S04]  /*1fd0*/  IMAD.WIDE R74, R75, 0x4, R68 ;  /* 0x000000044b4a7825 */ /* 0x000fc800078e0244 */
[----:B------:R-:W-:-:S04]  /*1fe0*/  IMAD.WIDE R70, R85, 0x4, R2 ;  /* 0x0000000455467825 */ /* 0x000fc800078e0202 */
[----:B------:R-:W-:-:S04]  /*1ff0*/  IMAD.WIDE R76, R85, 0x4, R74 ;  /* 0x00000004554c7825 */ /* 0x000fc800078e024a */
[----:B------:R-:W-:-:S04]  /*2000*/  IMAD.WIDE R68, R85, 0x4, R70 ;  /* 0x0000000455447825 */ /* 0x000fc800078e0246 */
[----:B------:R-:W-:-:S04]  /*2010*/  IMAD.WIDE R78, R85, 0x4, R76 ;  /* 0x00000004554e7825 */ /* 0x000fc800078e024c */
[C---:B------:R-:W-:Y:S01]  /*2020*/  IMAD.WIDE R72, R85.reuse, 0x4, R68 ;  /* 0x0000000455487825 */ /* 0x040fe200078e0244 */
[----:B------:R-:W-:Y:S03]  /*2030*/  STG.E.128 desc[UR8][R2.64], R64 ;  /* 0x0000004002007986 */ /* 0x000fe6000c101d08 */
[----:B------:R-:W-:Y:S01]  /*2040*/  IMAD.WIDE R80, R85, 0x4, R78 ;  /* 0x0000000455507825 */ /* 0x000fe200078e024e */
[----:B------:R-:W-:Y:S04]  /*2050*/  STG.E.128 desc[UR8][R2.64+0x100], R60 ;  /* 0x0001003c02007986 */ /* 0x000fe8000c101d08 */
        /* <DEDUP_REMOVED lines=13> */
[----:B------:R-:W-:Y:S01]  /*2130*/  STG.E.128 desc[UR8][R80.64+0x100], R4 ;  /* 0x0001000450007986 */ /* 0x000fe2000c101d08 */
[----:B------:R-:W-:Y:S05]  /*2140*/  EXIT ;  /* 0x000000000000794d */ /* 0x000fea0003800000 */
.L_x_4:
[----:B------:R-:W-:-:S00]  /*2150*/  BRA `(.L_x_4) ;  /* 0xfffffffc00fc7947 */ /* 0x000fc0000383ffff */
[----:B------:R-:W-:-:S00]  /*2160*/  NOP ;  /* 0x0000000000007918 */ /* 0x000fc00000000000 */
        /* <DEDUP_REMOVED lines=9> */
.L_x_5:


//--------------------- .nv.shared._Z8sgemm_v1PfS_S_iii --------------------------
	.section	.nv.shared._Z8sgemm_v1PfS_S_iii,"aw",@nobits
	.sectionflags	@""
	.align	4
.nv.shared._Z8sgemm_v1PfS_S_iii:
	.zero		17408


//--------------------- .nv.shared.reserved.0     --------------------------
	.section	.nv.shared.reserved.0,"aw",@nobits
	.weak		__nv_reservedSMEM_offset_0_alias
	.size		__nv_reservedSMEM_offset_0_alias, 0, 64
	.other		__nv_reservedSMEM_offset_0_alias,@"STO_CUDA_RESERVED_SHARED STV_DEFAULT"
__nv_reservedSMEM_offset_0_alias:
	.zero		0
	.zero		64


//--------------------- .nv.constant0._Z8sgemm_v1PfS_S_iii --------------------------
	.section	.nv.constant0._Z8sgemm_v1PfS_S_iii,"a",@progbits
	.sectionflags	@""
	.align	4
.nv.constant0._Z8sgemm_v1PfS_S_iii:
	.zero		932


//--------------------- SYMBOLS --------------------------

	.type		.nv.reservedSmem.offset0,@object
	.size		.nv.reservedSmem.offset0,0x4
	.type		.nv.reservedSmem.cap,@object
	.size		.nv.reservedSmem.cap,0x4
